//
// Generated by NVIDIA NVVM Compiler
//
// Compiler Build ID: CL-36424714
// Cuda compilation tools, release 13.0, V13.0.88
// Based on NVVM 20.0.0
//

.version 9.0
.target sm_100
.address_size 64

	// .globl	_Z11findNearestPiS_S_S_iiiiS_S_
// _ZZ11findNearestPiS_S_S_iiiiS_S_E5dist2 has been demoted
// _ZZ11findNearestPiS_S_S_iiiiS_S_E9dirTarget has been demoted
// _ZZ11findNearestPiS_S_S_iiiiS_S_E8shooterX has been demoted
// _ZZ11findNearestPiS_S_S_iiiiS_S_E8shooterY has been demoted
// _ZZ11findNearestPiS_S_S_iiiiS_S_E7targetX has been demoted
// _ZZ11findNearestPiS_S_S_iiiiS_S_E7targetY has been demoted
// _ZZ11findNearestPiS_S_S_iiiiS_S_E9quadrant1 has been demoted

.visible .entry _Z11findNearestPiS_S_S_iiiiS_S_(
	.param .u64 .ptr .align 1 _Z11findNearestPiS_S_S_iiiiS_S__param_0,
	.param .u64 .ptr .align 1 _Z11findNearestPiS_S_S_iiiiS_S__param_1,
	.param .u64 .ptr .align 1 _Z11findNearestPiS_S_S_iiiiS_S__param_2,
	.param .u64 .ptr .align 1 _Z11findNearestPiS_S_S_iiiiS_S__param_3,
	.param .u32 _Z11findNearestPiS_S_S_iiiiS_S__param_4,
	.param .u32 _Z11findNearestPiS_S_S_iiiiS_S__param_5,
	.param .u32 _Z11findNearestPiS_S_S_iiiiS_S__param_6,
	.param .u32 _Z11findNearestPiS_S_S_iiiiS_S__param_7,
	.param .u64 .ptr .align 1 _Z11findNearestPiS_S_S_iiiiS_S__param_8,
	.param .u64 .ptr .align 1 _Z11findNearestPiS_S_S_iiiiS_S__param_9
)
{
	.reg .pred 	%p<36>;
	.reg .b32 	%r<81>;
	.reg .b64 	%rd<36>;
	// demoted variable
	.shared .align 4 .u32 _ZZ11findNearestPiS_S_S_iiiiS_S_E5dist2;
	// demoted variable
	.shared .align 4 .u32 _ZZ11findNearestPiS_S_S_iiiiS_S_E9dirTarget;
	// demoted variable
	.shared .align 4 .u32 _ZZ11findNearestPiS_S_S_iiiiS_S_E8shooterX;
	// demoted variable
	.shared .align 4 .u32 _ZZ11findNearestPiS_S_S_iiiiS_S_E8shooterY;
	// demoted variable
	.shared .align 4 .u32 _ZZ11findNearestPiS_S_S_iiiiS_S_E7targetX;
	// demoted variable
	.shared .align 4 .u32 _ZZ11findNearestPiS_S_S_iiiiS_S_E7targetY;
	// demoted variable
	.shared .align 4 .u32 _ZZ11findNearestPiS_S_S_iiiiS_S_E9quadrant1;
	ld.param.u64 	%rd7, [_Z11findNearestPiS_S_S_iiiiS_S__param_0];
	ld.param.u64 	%rd8, [_Z11findNearestPiS_S_S_iiiiS_S__param_1];
	ld.param.u64 	%rd9, [_Z11findNearestPiS_S_S_iiiiS_S__param_2];
	ld.param.u32 	%r19, [_Z11findNearestPiS_S_S_iiiiS_S__param_4];
	ld.param.u32 	%r20, [_Z11findNearestPiS_S_S_iiiiS_S__param_5];
	ld.param.u64 	%rd6, [_Z11findNearestPiS_S_S_iiiiS_S__param_9];
	cvta.to.global.u64 	%rd1, %rd8;
	cvta.to.global.u64 	%rd2, %rd7;
	cvta.to.global.u64 	%rd3, %rd9;
	mov.u32 	%r1, %ctaid.x;
	mov.u32 	%r2, %tid.x;
	setp.ne.s32 	%p1, %r2, 0;
	@%p1 bra 	$L__BB0_2;
	mov.b32 	%r21, 2147483647;
	st.shared.u32 	[_ZZ11findNearestPiS_S_S_iiiiS_S_E5dist2], %r21;
$L__BB0_2:
	setp.ne.s32 	%p2, %r2, 0;
	bar.sync 	0;
	@%p2 bra 	$L__BB0_11;
	mul.wide.u32 	%rd10, %r1, 4;
	add.s64 	%rd11, %rd3, %rd10;
	ld.global.u32 	%r22, [%rd11];
	setp.lt.s32 	%p3, %r22, 1;
	@%p3 bra 	$L__BB0_11;
	add.s32 	%r23, %r19, %r1;
	rem.s32 	%r24, %r23, %r20;
	st.shared.u32 	[_ZZ11findNearestPiS_S_S_iiiiS_S_E9dirTarget], %r24;
	add.s64 	%rd13, %rd2, %rd10;
	ld.global.u32 	%r3, [%rd13];
	st.shared.u32 	[_ZZ11findNearestPiS_S_S_iiiiS_S_E8shooterX], %r3;
	add.s64 	%rd14, %rd1, %rd10;
	ld.global.u32 	%r25, [%rd14];
	st.shared.u32 	[_ZZ11findNearestPiS_S_S_iiiiS_S_E8shooterY], %r25;
	mul.wide.s32 	%rd15, %r24, 4;
	add.s64 	%rd16, %rd2, %rd15;
	ld.global.u32 	%r5, [%rd16];
	st.shared.u32 	[_ZZ11findNearestPiS_S_S_iiiiS_S_E7targetX], %r5;
	add.s64 	%rd17, %rd1, %rd15;
	ld.global.u32 	%r26, [%rd17];
	st.shared.u32 	[_ZZ11findNearestPiS_S_S_iiiiS_S_E7targetY], %r26;
	setp.lt.s32 	%p4, %r5, %r3;
	setp.lt.s32 	%p5, %r26, %r25;
	or.pred  	%p6, %p4, %p5;
	@%p6 bra 	$L__BB0_6;
	mov.b32 	%r30, 1;
	st.shared.u32 	[_ZZ11findNearestPiS_S_S_iiiiS_S_E9quadrant1], %r30;
	bra.uni 	$L__BB0_11;
$L__BB0_6:
	setp.lt.s32 	%p7, %r26, %r25;
	setp.gt.s32 	%p8, %r5, %r3;
	or.pred  	%p9, %p8, %p7;
	@%p9 bra 	$L__BB0_8;
	mov.b32 	%r29, 2;
	st.shared.u32 	[_ZZ11findNearestPiS_S_S_iiiiS_S_E9quadrant1], %r29;
	bra.uni 	$L__BB0_11;
$L__BB0_8:
	setp.gt.s32 	%p10, %r5, %r3;
	setp.gt.s32 	%p11, %r26, %r25;
	or.pred  	%p12, %p10, %p11;
	@%p12 bra 	$L__BB0_10;
	mov.b32 	%r28, 3;
	st.shared.u32 	[_ZZ11findNearestPiS_S_S_iiiiS_S_E9quadrant1], %r28;
	bra.uni 	$L__BB0_11;
$L__BB0_10:
	mov.b32 	%r27, 4;
	st.shared.u32 	[_ZZ11findNearestPiS_S_S_iiiiS_S_E9quadrant1], %r27;
$L__BB0_11:
	bar.sync 	0;
	mul.wide.u32 	%rd18, %r1, 4;
	add.s64 	%rd4, %rd3, %rd18;
	ld.global.u32 	%r31, [%rd4];
	setp.lt.s32 	%p13, %r31, 1;
	@%p13 bra 	$L__BB0_21;
	mul.wide.u32 	%rd19, %r2, 4;
	add.s64 	%rd20, %rd2, %rd19;
	ld.global.u32 	%r7, [%rd20];
	ld.shared.u32 	%r8, [_ZZ11findNearestPiS_S_S_iiiiS_S_E8shooterX];
	setp.lt.s32 	%p14, %r7, %r8;
	@%p14 bra 	$L__BB0_14;
	add.s64 	%rd22, %rd1, %rd19;
	ld.global.u32 	%r33, [%rd22];
	ld.shared.u32 	%r34, [_ZZ11findNearestPiS_S_S_iiiiS_S_E8shooterY];
	setp.ge.s32 	%p15, %r33, %r34;
	mov.b32 	%r79, 1;
	@%p15 bra 	$L__BB0_17;
$L__BB0_14:
	setp.gt.s32 	%p16, %r7, %r8;
	mov.b32 	%r79, 4;
	@%p16 bra 	$L__BB0_17;
	add.s64 	%rd24, %rd1, %rd19;
	ld.global.u32 	%r36, [%rd24];
	ld.shared.u32 	%r37, [_ZZ11findNearestPiS_S_S_iiiiS_S_E8shooterY];
	setp.ge.s32 	%p17, %r36, %r37;
	setp.lt.s32 	%p18, %r36, %r37;
	selp.b32 	%r79, 4, 2, %p18;
	@%p17 bra 	$L__BB0_17;
	mov.b32 	%r79, 3;
$L__BB0_17:
	setp.eq.s32 	%p19, %r2, %r1;
	@%p19 bra 	$L__BB0_21;
	add.s64 	%rd26, %rd3, %rd19;
	ld.global.u32 	%r39, [%rd26];
	setp.lt.s32 	%p20, %r39, 1;
	ld.shared.u32 	%r40, [_ZZ11findNearestPiS_S_S_iiiiS_S_E9quadrant1];
	setp.ne.s32 	%p21, %r40, %r79;
	or.pred  	%p22, %p20, %p21;
	@%p22 bra 	$L__BB0_21;
	sub.s32 	%r11, %r7, %r8;
	add.s64 	%rd28, %rd1, %rd19;
	ld.global.u32 	%r43, [%rd28];
	ld.shared.u32 	%r44, [_ZZ11findNearestPiS_S_S_iiiiS_S_E8shooterY];
	sub.s32 	%r12, %r43, %r44;
	ld.shared.u32 	%r45, [_ZZ11findNearestPiS_S_S_iiiiS_S_E7targetY];
	sub.s32 	%r46, %r45, %r44;
	mul.lo.s32 	%r47, %r46, %r11;
	ld.shared.u32 	%r48, [_ZZ11findNearestPiS_S_S_iiiiS_S_E7targetX];
	sub.s32 	%r49, %r48, %r8;
	mul.lo.s32 	%r50, %r49, %r12;
	setp.ne.s32 	%p23, %r47, %r50;
	@%p23 bra 	$L__BB0_21;
	abs.s32 	%r51, %r11;
	abs.s32 	%r52, %r12;
	add.s32 	%r53, %r52, %r51;
	atom.shared.min.s32 	%r54, [_ZZ11findNearestPiS_S_S_iiiiS_S_E5dist2], %r53;
$L__BB0_21:
	bar.sync 	0;
	ld.global.u32 	%r55, [%rd4];
	setp.lt.s32 	%p24, %r55, 1;
	@%p24 bra 	$L__BB0_32;
	mul.wide.u32 	%rd29, %r2, 4;
	add.s64 	%rd30, %rd2, %rd29;
	ld.global.u32 	%r13, [%rd30];
	ld.shared.u32 	%r14, [_ZZ11findNearestPiS_S_S_iiiiS_S_E8shooterX];
	setp.lt.s32 	%p25, %r13, %r14;
	add.s64 	%rd5, %rd1, %rd29;
	@%p25 bra 	$L__BB0_24;
	ld.global.u32 	%r57, [%rd5];
	ld.shared.u32 	%r58, [_ZZ11findNearestPiS_S_S_iiiiS_S_E8shooterY];
	setp.ge.s32 	%p26, %r57, %r58;
	mov.b32 	%r80, 1;
	@%p26 bra 	$L__BB0_27;
$L__BB0_24:
	setp.gt.s32 	%p27, %r13, %r14;
	mov.b32 	%r80, 4;
	@%p27 bra 	$L__BB0_27;
	ld.global.u32 	%r60, [%rd5];
	ld.shared.u32 	%r61, [_ZZ11findNearestPiS_S_S_iiiiS_S_E8shooterY];
	setp.ge.s32 	%p28, %r60, %r61;
	setp.lt.s32 	%p29, %r60, %r61;
	selp.b32 	%r80, 4, 2, %p29;
	@%p28 bra 	$L__BB0_27;
	mov.b32 	%r80, 3;
$L__BB0_27:
	setp.eq.s32 	%p30, %r2, %r1;
	@%p30 bra 	$L__BB0_32;
	add.s64 	%rd32, %rd3, %rd29;
	ld.global.u32 	%r63, [%rd32];
	setp.lt.s32 	%p31, %r63, 1;
	ld.shared.u32 	%r64, [_ZZ11findNearestPiS_S_S_iiiiS_S_E9quadrant1];
	setp.ne.s32 	%p32, %r64, %r80;
	or.pred  	%p33, %p31, %p32;
	@%p33 bra 	$L__BB0_32;
	sub.s32 	%r17, %r13, %r14;
	ld.global.u32 	%r67, [%rd5];
	ld.shared.u32 	%r68, [_ZZ11findNearestPiS_S_S_iiiiS_S_E8shooterY];
	sub.s32 	%r18, %r67, %r68;
	ld.shared.u32 	%r69, [_ZZ11findNearestPiS_S_S_iiiiS_S_E7targetY];
	sub.s32 	%r70, %r69, %r68;
	mul.lo.s32 	%r71, %r70, %r17;
	ld.shared.u32 	%r72, [_ZZ11findNearestPiS_S_S_iiiiS_S_E7targetX];
	sub.s32 	%r73, %r72, %r14;
	mul.lo.s32 	%r74, %r73, %r18;
	setp.ne.s32 	%p34, %r71, %r74;
	@%p34 bra 	$L__BB0_32;
	abs.s32 	%r75, %r17;
	abs.s32 	%r76, %r18;
	add.s32 	%r77, %r76, %r75;
	ld.shared.u32 	%r78, [_ZZ11findNearestPiS_S_S_iiiiS_S_E5dist2];
	setp.ne.s32 	%p35, %r78, %r77;
	@%p35 bra 	$L__BB0_32;
	cvta.to.global.u64 	%rd33, %rd6;
	add.s64 	%rd35, %rd33, %rd18;
	st.global.u32 	[%rd35], %r2;
$L__BB0_32:
	ret;

}
	// .globl	_Z14calculateScorePiS_S_S_
.visible .entry _Z14calculateScorePiS_S_S_(
	.param .u64 .ptr .align 1 _Z14calculateScorePiS_S_S__param_0,
	.param .u64 .ptr .align 1 _Z14calculateScorePiS_S_S__param_1,
	.param .u64 .ptr .align 1 _Z14calculateScorePiS_S_S__param_2,
	.param .u64 .ptr .align 1 _Z14calculateScorePiS_S_S__param_3
)
{
	.reg .pred 	%p<4>;
	.reg .b32 	%r<8>;
	.reg .b64 	%rd<17>;

	ld.param.u64 	%rd2, [_Z14calculateScorePiS_S_S__param_0];
	ld.param.u64 	%rd5, [_Z14calculateScorePiS_S_S__param_1];
	ld.param.u64 	%rd3, [_Z14calculateScorePiS_S_S__param_2];
	ld.param.u64 	%rd4, [_Z14calculateScorePiS_S_S__param_3];
	cvta.to.global.u64 	%rd1, %rd5;
	mov.u32 	%r1, %tid.x;
	mul.wide.u32 	%rd6, %r1, 4;
	add.s64 	%rd7, %rd1, %rd6;
	ld.global.u32 	%r3, [%rd7];
	setp.lt.s32 	%p1, %r3, 1;
	@%p1 bra 	$L__BB1_5;
	cvta.to.global.u64 	%rd8, %rd2;
	bar.sync 	0;
	add.s64 	%rd10, %rd8, %rd6;
	ld.global.u32 	%r2, [%rd10];
	setp.eq.s32 	%p2, %r2, -1;
	@%p2 bra 	$L__BB1_5;
	mul.wide.s32 	%rd11, %r2, 4;
	add.s64 	%rd12, %rd1, %rd11;
	atom.global.add.u32 	%r4, [%rd12], -1;
	setp.ne.s32 	%p3, %r4, 1;
	@%p3 bra 	$L__BB1_4;
	cvta.to.global.u64 	%rd13, %rd3;
	atom.global.add.u32 	%r5, [%rd13], -1;
$L__BB1_4:
	cvta.to.global.u64 	%rd14, %rd4;
	add.s64 	%rd16, %rd14, %rd6;
	ld.global.u32 	%r6, [%rd16];
	add.s32 	%r7, %r6, 1;
	st.global.u32 	[%rd16], %r7;
$L__BB1_5:
	ret;

}


// ===== COMPILED SASS (sm_100) =====

	.target	sm_100

	.elftype	@"ET_EXEC"


//--------------------- .note.nv.tkinfo           --------------------------
	.section	.note.nv.tkinfo,"",@"SHT_NOTE"
	.sectionflags	@"SHF_NOTE_NV_TKINFO"
	.tkinfo
        /*0018*/ 	.word	0x00000002
        /*0030*/ 	.string	""
        /*0030*/ 	.string	"ptxas"
        /*0030*/ 	.string	"Cuda compilation tools, release 13.0, V13.0.88"
        /*0030*/ 	.string	"Build cuda_13.0.r13.0/compiler.36424714_0"
        /*0030*/ 	.string	"-arch sm_100 -m 64 "



//--------------------- .note.nv.cuinfo           --------------------------
	.section	.note.nv.cuinfo,"",@"SHT_NOTE"
	.sectionflags	@"SHF_NOTE_NV_CUINFO"
        /*0018*/ 	.short	0x0002
        /*001a*/ 	.short	0x0064
        /*001c*/ 	.short	0x0082
	.zero		2


//--------------------- .nv.info                  --------------------------
	.section	.nv.info,"",@"SHT_CUDA_INFO"
	.align	4


	//----- nvinfo : EIATTR_REGCOUNT
	.align		4
        /*0000*/ 	.byte	0x04, 0x2f
        /*0002*/ 	.short	(.L_1 - .L_0)
	.align		4
.L_0:
        /*0004*/ 	.word	index@(_Z11findNearestPiS_S_S_iiiiS_S_)
        /*0008*/ 	.word	0x00000016


	//----- nvinfo : EIATTR_FRAME_SIZE
	.align		4
.L_1:
        /*000c*/ 	.byte	0x04, 0x11
        /*000e*/ 	.short	(.L_3 - .L_2)
	.align		4
.L_2:
        /*0010*/ 	.word	index@(_Z11findNearestPiS_S_S_iiiiS_S_)
        /*0014*/ 	.word	0x00000000


	//----- nvinfo : EIATTR_REGCOUNT
	.align		4
.L_3:
        /*0018*/ 	.byte	0x04, 0x2f
        /*001a*/ 	.short	(.L_5 - .L_4)
	.align		4
.L_4:
        /*001c*/ 	.word	index@(_Z14calculateScorePiS_S_S_)
        /*0020*/ 	.word	0x0000000c


	//----- nvinfo : EIATTR_FRAME_SIZE
	.align		4
.L_5:
        /*0024*/ 	.byte	0x04, 0x11
        /*0026*/ 	.short	(.L_7 - .L_6)
	.align		4
.L_6:
        /*0028*/ 	.word	index@(_Z14calculateScorePiS_S_S_)
        /*002c*/ 	.word	0x00000000


	//----- nvinfo : EIATTR_MIN_STACK_SIZE
	.align		4
.L_7:
        /*0030*/ 	.byte	0x04, 0x12
        /*0032*/ 	.short	(.L_9 - .L_8)
	.align		4
.L_8:
        /*0034*/ 	.word	index@(_Z14calculateScorePiS_S_S_)
        /*0038*/ 	.word	0x00000000


	//----- nvinfo : EIATTR_MIN_STACK_SIZE
	.align		4
.L_9:
        /*003c*/ 	.byte	0x04, 0x12
        /*003e*/ 	.short	(.L_11 - .L_10)
	.align		4
.L_10:
        /*0040*/ 	.word	index@(_Z11findNearestPiS_S_S_iiiiS_S_)
        /*0044*/ 	.word	0x00000000
.L_11:


//--------------------- .nv.compat                --------------------------
	.section	.nv.compat,"",@"SHT_CUDA_COMPAT_INFO"
	.align	4
        /*0000*/ 	.byte	0x02, 0x09, 0x00, 0x00, 0x02, 0x02, 0x01, 0x00, 0x02, 0x05, 0x05, 0x00, 0x03, 0x07, 0x01, 0x01
        /*0010*/ 	.byte	0x02, 0x03, 0x00, 0x00, 0x02, 0x06, 0x01, 0x00, 0x04, 0x0b, 0x08, 0x00, 0x09, 0x00, 0x00, 0x00
        /*0020*/ 	.byte	0x00, 0x00, 0x00, 0x00


//--------------------- .nv.info._Z14calculateScorePiS_S_S_ --------------------------
	.section	.nv.info._Z14calculateScorePiS_S_S_,"",@"SHT_CUDA_INFO"
	.sectionflags	@""
	.align	4


	//----- nvinfo : EIATTR_CUDA_API_VERSION
	.align		4
        /*0000*/ 	.byte	0x04, 0x37
        /*0002*/ 	.short	(.L_13 - .L_12)
.L_12:
        /*0004*/ 	.word	0x00000082


	//----- nvinfo : EIATTR_KPARAM_INFO
	.align		4
.L_13:
        /*0008*/ 	.byte	0x04, 0x17
        /*000a*/ 	.short	(.L_15 - .L_14)
.L_14:
        /*000c*/ 	.word	0x00000000
        /*0010*/ 	.short	0x0003
        /*0012*/ 	.short	0x0018
        /*0014*/ 	.byte	0x00, 0xf5, 0x21, 0x00


	//----- nvinfo : EIATTR_KPARAM_INFO
	.align		4
.L_15:
        /*0018*/ 	.byte	0x04, 0x17
        /*001a*/ 	.short	(.L_17 - .L_16)
.L_16:
        /*001c*/ 	.word	0x00000000
        /*0020*/ 	.short	0x0002
        /*0022*/ 	.short	0x0010
        /*0024*/ 	.byte	0x00, 0xf5, 0x21, 0x00


	//----- nvinfo : EIATTR_KPARAM_INFO
	.align		4
.L_17:
        /*0028*/ 	.byte	0x04, 0x17
        /*002a*/ 	.short	(.L_19 - .L_18)
.L_18:
        /*002c*/ 	.word	0x00000000
        /*0030*/ 	.short	0x0001
        /*0032*/ 	.short	0x0008
        /*0034*/ 	.byte	0x00, 0xf5, 0x21, 0x00


	//----- nvinfo : EIATTR_KPARAM_INFO
	.align		4
.L_19:
        /*0038*/ 	.byte	0x04, 0x17
        /*003a*/ 	.short	(.L_21 - .L_20)
.L_20:
        /*003c*/ 	.word	0x00000000
        /*0040*/ 	.short	0x0000
        /*0042*/ 	.short	0x0000
        /*0044*/ 	.byte	0x00, 0xf5, 0x21, 0x00


	//----- nvinfo : EIATTR_SPARSE_MMA_MASK
	.align		4
.L_21:
        /*0048*/ 	.byte	0x03, 0x50
        /*004a*/ 	.short	0x0000


	//----- nvinfo : EIATTR_MAXREG_COUNT
	.align		4
        /*004c*/ 	.byte	0x03, 0x1b
        /*004e*/ 	.short	0x00ff


	//----- nvinfo : EIATTR_NUM_BARRIERS
	.align		4
        /*0050*/ 	.byte	0x02, 0x4c
        /*0052*/ 	.byte	0x01
	.zero		1


	//----- nvinfo : EIATTR_MERCURY_ISA_VERSION
	.align		4
        /*0054*/ 	.byte	0x03, 0x5f
        /*0056*/ 	.short	0x0101


	//----- nvinfo : EIATTR_INT_WARP_WIDE_INSTR_OFFSETS
	.align		4
        /*0058*/ 	.byte	0x04, 0x31
        /*005a*/ 	.short	(.L_23 - .L_22)


	//   ....[0]....
.L_22:
        /*005c*/ 	.word	0x00000180


	//----- nvinfo : EIATTR_VRC_CTA_INIT_COUNT
	.align		4
.L_23:
        /*0060*/ 	.byte	0x02, 0x4a
	.zero		1
	.zero		1


	//----- nvinfo : EIATTR_EXIT_INSTR_OFFSETS
	.align		4
        /*0064*/ 	.byte	0x04, 0x1c
        /*0066*/ 	.short	(.L_25 - .L_24)


	//   ....[0]....
.L_24:
        /*0068*/ 	.word	0x00000070


	//   ....[1]....
        /*006c*/ 	.word	0x000000d0


	//   ....[2]....
        /*0070*/ 	.word	0x00000220


	//----- nvinfo : EIATTR_CRS_STACK_SIZE
	.align		4
.L_25:
        /*0074*/ 	.byte	0x04, 0x1e
        /*0076*/ 	.short	(.L_27 - .L_26)
.L_26:
        /*0078*/ 	.word	0x00000000


	//----- nvinfo : EIATTR_CBANK_PARAM_SIZE
	.align		4
.L_27:
        /*007c*/ 	.byte	0x03, 0x19
        /*007e*/ 	.short	0x0020


	//----- nvinfo : EIATTR_PARAM_CBANK
	.align		4
        /*0080*/ 	.byte	0x04, 0x0a
        /*0082*/ 	.short	(.L_29 - .L_28)
	.align		4
.L_28:
        /*0084*/ 	.word	index@(.nv.constant0._Z14calculateScorePiS_S_S_)
        /*0088*/ 	.short	0x0380
        /*008a*/ 	.short	0x0020


	//----- nvinfo : EIATTR_SW_WAR
	.align		4
.L_29:
        /*008c*/ 	.byte	0x04, 0x36
        /*008e*/ 	.short	(.L_31 - .L_30)
.L_30:
        /*0090*/ 	.word	0x00000008
.L_31:


//--------------------- .nv.info._Z11findNearestPiS_S_S_iiiiS_S_ --------------------------
	.section	.nv.info._Z11findNearestPiS_S_S_iiiiS_S_,"",@"SHT_CUDA_INFO"
	.sectionflags	@""
	.align	4


	//----- nvinfo : EIATTR_CUDA_API_VERSION
	.align		4
        /*0000*/ 	.byte	0x04, 0x37
        /*0002*/ 	.short	(.L_33 - .L_32)
.L_32:
        /*0004*/ 	.word	0x00000082


	//----- nvinfo : EIATTR_KPARAM_INFO
	.align		4
.L_33:
        /*0008*/ 	.byte	0x04, 0x17
        /*000a*/ 	.short	(.L_35 - .L_34)
.L_34:
        /*000c*/ 	.word	0x00000000
        /*0010*/ 	.short	0x0009
        /*0012*/ 	.short	0x0038
        /*0014*/ 	.byte	0x00, 0xf5, 0x21, 0x00


	//----- nvinfo : EIATTR_KPARAM_INFO
	.align		4
.L_35:
        /*0018*/ 	.byte	0x04, 0x17
        /*001a*/ 	.short	(.L_37 - .L_36)
.L_36:
        /*001c*/ 	.word	0x00000000
        /*0020*/ 	.short	0x0008
        /*0022*/ 	.short	0x0030
        /*0024*/ 	.byte	0x00, 0xf5, 0x21, 0x00


	//----- nvinfo : EIATTR_KPARAM_INFO
	.align		4
.L_37:
        /*0028*/ 	.byte	0x04, 0x17
        /*002a*/ 	.short	(.L_39 - .L_38)
.L_38:
        /*002c*/ 	.word	0x00000000
        /*0030*/ 	.short	0x0007
        /*0032*/ 	.short	0x002c
        /*0034*/ 	.byte	0x00, 0xf0, 0x11, 0x00


	//----- nvinfo : EIATTR_KPARAM_INFO
	.align		4
.L_39:
        /*0038*/ 	.byte	0x04, 0x17
        /*003a*/ 	.short	(.L_41 - .L_40)
.L_40:
        /*003c*/ 	.word	0x00000000
        /*0040*/ 	.short	0x0006
        /*0042*/ 	.short	0x0028
        /*0044*/ 	.byte	0x00, 0xf0, 0x11, 0x00


	//----- nvinfo : EIATTR_KPARAM_INFO
	.align		4
.L_41:
        /*0048*/ 	.byte	0x04, 0x17
        /*004a*/ 	.short	(.L_43 - .L_42)
.L_42:
        /*004c*/ 	.word	0x00000000
        /*0050*/ 	.short	0x0005
        /*0052*/ 	.short	0x0024
        /*0054*/ 	.byte	0x00, 0xf0, 0x11, 0x00


	//----- nvinfo : EIATTR_KPARAM_INFO
	.align		4
.L_43:
        /*0058*/ 	.byte	0x04, 0x17
        /*005a*/ 	.short	(.L_45 - .L_44)
.L_44:
        /*005c*/ 	.word	0x00000000
        /*0060*/ 	.short	0x0004
        /*0062*/ 	.short	0x0020
        /*0064*/ 	.byte	0x00, 0xf0, 0x11, 0x00


	//----- nvinfo : EIATTR_KPARAM_INFO
	.align		4
.L_45:
        /*0068*/ 	.byte	0x04, 0x17
        /*006a*/ 	.short	(.L_47 - .L_46)
.L_46:
        /*006c*/ 	.word	0x00000000
        /*0070*/ 	.short	0x0003
        /*0072*/ 	.short	0x0018
        /*0074*/ 	.byte	0x00, 0xf5, 0x21, 0x00


	//----- nvinfo : EIATTR_KPARAM_INFO
	.align		4
.L_47:
        /*0078*/ 	.byte	0x04, 0x17
        /*007a*/ 	.short	(.L_49 - .L_48)
.L_48:
        /*007c*/ 	.word	0x00000000
        /*0080*/ 	.short	0x0002
        /*0082*/ 	.short	0x0010
        /*0084*/ 	.byte	0x00, 0xf5, 0x21, 0x00


	//----- nvinfo : EIATTR_KPARAM_INFO
	.align		4
.L_49:
        /*0088*/ 	.byte	0x04, 0x17
        /*008a*/ 	.short	(.L_51 - .L_50)
.L_50:
        /*008c*/ 	.word	0x00000000
        /*0090*/ 	.short	0x0001
        /*0092*/ 	.short	0x0008
        /*0094*/ 	.byte	0x00, 0xf5, 0x21, 0x00


	//----- nvinfo : EIATTR_KPARAM_INFO
	.align		4
.L_51:
        /*0098*/ 	.byte	0x04, 0x17
        /*009a*/ 	.short	(.L_53 - .L_52)
.L_52:
        /*009c*/ 	.word	0x00000000
        /*00a0*/ 	.short	0x0000
        /*00a2*/ 	.short	0x0000
        /*00a4*/ 	.byte	0x00, 0xf5, 0x21, 0x00


	//----- nvinfo : EIATTR_SPARSE_MMA_MASK
	.align		4
.L_53:
        /*00a8*/ 	.byte	0x03, 0x50
        /*00aa*/ 	.short	0x0000


	//----- nvinfo : EIATTR_MAXREG_COUNT
	.align		4
        /*00ac*/ 	.byte	0x03, 0x1b
        /*00ae*/ 	.short	0x00ff


	//----- nvinfo : EIATTR_NUM_BARRIERS
	.align		4
        /*00b0*/ 	.byte	0x02, 0x4c
        /*00b2*/ 	.byte	0x01
	.zero		1


	//----- nvinfo : EIATTR_MERCURY_ISA_VERSION
	.align		4
        /*00b4*/ 	.byte	0x03, 0x5f
        /*00b6*/ 	.short	0x0101


	//----- nvinfo : EIATTR_UNUSED_LOAD_BYTE_OFFSET
	.align		4
        /*00b8*/ 	.byte	0x04, 0x44
        /*00ba*/ 	.short	(.L_55 - .L_54)


	//   ....[0]....
.L_54:
        /*00bc*/ 	.word	0x00000740
        /*00c0*/ 	.word	0x00000fff


	//   ....[1]....
        /*00c4*/ 	.word	0x000009d0
        /*00c8*/ 	.word	0x0000ff0f


	//   ....[2]....
        /*00cc*/ 	.word	0x00000b50
        /*00d0*/ 	.word	0x00000fff


	//----- nvinfo : EIATTR_INT_WARP_WIDE_INSTR_OFFSETS
	.align		4
.L_55:
        /*00d4*/ 	.byte	0x04, 0x31
        /*00d6*/ 	.short	(.L_57 - .L_56)


	//   ....[0]....
.L_56:
        /*00d8*/ 	.word	0x00000860


	//   ....[1]....
        /*00dc*/ 	.word	0x000008a0


	//----- nvinfo : EIATTR_VRC_CTA_INIT_COUNT
	.align		4
.L_57:
        /*00e0*/ 	.byte	0x02, 0x4a
	.zero		1
	.zero		1


	//----- nvinfo : EIATTR_EXIT_INSTR_OFFSETS
	.align		4
        /*00e4*/ 	.byte	0x04, 0x1c
        /*00e6*/ 	.short	(.L_59 - .L_58)


	//   ....[0]....
.L_58:
        /*00e8*/ 	.word	0x00000920


	//   ....[1]....
        /*00ec*/ 	.word	0x00000b30


	//   ....[2]....
        /*00f0*/ 	.word	0x00000b90


	//   ....[3]....
        /*00f4*/ 	.word	0x00000c20


	//   ....[4]....
        /*00f8*/ 	.word	0x00000c70


	//   ....[5]....
        /*00fc*/ 	.word	0x00000cb0


	//----- nvinfo : EIATTR_CRS_STACK_SIZE
	.align		4
.L_59:
        /*0100*/ 	.byte	0x04, 0x1e
        /*0102*/ 	.short	(.L_61 - .L_60)
.L_60:
        /*0104*/ 	.word	0x00000000


	//----- nvinfo : EIATTR_CBANK_PARAM_SIZE
	.align		4
.L_61:
        /*0108*/ 	.byte	0x03, 0x19
        /*010a*/ 	.short	0x0040


	//----- nvinfo : EIATTR_PARAM_CBANK
	.align		4
        /*010c*/ 	.byte	0x04, 0x0a
        /*010e*/ 	.short	(.L_63 - .L_62)
	.align		4
.L_62:
        /*0110*/ 	.word	index@(.nv.constant0._Z11findNearestPiS_S_S_iiiiS_S_)
        /*0114*/ 	.short	0x0380
        /*0116*/ 	.short	0x0040


	//----- nvinfo : EIATTR_SW_WAR
	.align		4
.L_63:
        /*0118*/ 	.byte	0x04, 0x36
        /*011a*/ 	.short	(.L_65 - .L_64)
.L_64:
        /*011c*/ 	.word	0x00000008
.L_65:


//--------------------- .nv.callgraph             --------------------------
	.section	.nv.callgraph,"",@"SHT_CUDA_CALLGRAPH"
	.align	4
	.sectionentsize	8
	.align		4
        /*0000*/ 	.word	0x00000000
	.align		4
        /*0004*/ 	.word	0xffffffff
	.align		4
        /*0008*/ 	.word	0x00000000
	.align		4
        /*000c*/ 	.word	0xfffffffe
	.align		4
        /*0010*/ 	.word	0x00000000
	.align		4
        /*0014*/ 	.word	0xfffffffd
	.align		4
        /*0018*/ 	.word	0x00000000
	.align		4
        /*001c*/ 	.word	0xfffffffc


//--------------------- .text._Z14calculateScorePiS_S_S_ --------------------------
	.section	.text._Z14calculateScorePiS_S_S_,"ax",@progbits
	.align	128
        .global         _Z14calculateScorePiS_S_S_
        .type           _Z14calculateScorePiS_S_S_,@function
        .size           _Z14calculateScorePiS_S_S_,(.L_x_16 - _Z14calculateScorePiS_S_S_)
        .other          _Z14calculateScorePiS_S_S_,@"STO_CUDA_ENTRY STV_DEFAULT"
_Z14calculateScorePiS_S_S_:
.text._Z14calculateScorePiS_S_S_:
[----:B------:R-:W-:Y:S01]  /*0000*/  LDC R1, c[0x0][0x37c] ;  /* 0x0000df00ff017b82 */ /* 0x000fe20000000800 */
[----:B------:R-:W0:Y:S07]  /*0010*/  S2R R7, SR_TID.X ;  /* 0x0000000000077919 */ /* 0x000e2e0000002100 */
[----:B------:R-:W0:Y:S01]  /*0020*/  LDC.64 R4, c[0x0][0x388] ;  /* 0x0000e200ff047b82 */ /* 0x000e220000000a00 */
[----:B------:R-:W1:Y:S01]  /*0030*/  LDCU.64 UR6, c[0x0][0x358] ;  /* 0x00006b00ff0677ac */ /* 0x000e620008000a00 */
[----:B0-----:R-:W-:-:S06]  /*0040*/  IMAD.WIDE.U32 R2, R7, 0x4, R4 ;  /* 0x0000000407027825 */ /* 0x001fcc00078e0004 */
[----:B-1----:R-:W2:Y:S02]  /*0050*/  LDG.E R2, desc[UR6][R2.64] ;  /* 0x0000000602027981 */ /* 0x002ea4000c1e1900 */
[----:B--2---:R-:W-:-:S13]  /*0060*/  ISETP.GE.AND P0, PT, R2, 0x1, PT ;  /* 0x000000010200780c */ /* 0x004fda0003f06270 */
[----:B------:R-:W-:Y:S05]  /*0070*/  @!P0 EXIT ;  /* 0x000000000000894d */ /* 0x000fea0003800000 */
[----:B------:R-:W0:Y:S02]  /*0080*/  LDC.64 R2, c[0x0][0x380] ;  /* 0x0000e000ff027b82 */ /* 0x000e240000000a00 */
[----:B0-----:R-:W-:-:S06]  /*0090*/  IMAD.WIDE.U32 R2, R7, 0x4, R2 ;  /* 0x0000000407027825 */ /* 0x001fcc00078e0002 */
[----:B------:R-:W-:Y:S06]  /*00a0*/  BAR.SYNC.DEFER_BLOCKING 0x0 ;  /* 0x0000000000007b1d */ /* 0x000fec0000010000 */
[----:B------:R-:W2:Y:S02]  /*00b0*/  LDG.E R3, desc[UR6][R2.64] ;  /* 0x0000000602037981 */ /* 0x000ea4000c1e1900 */
[----:B--2---:R-:W-:-:S13]  /*00c0*/  ISETP.NE.AND P0, PT, R3, -0x1, PT ;  /* 0xffffffff0300780c */ /* 0x004fda0003f05270 */
[----:B------:R-:W-:Y:S05]  /*00d0*/  @!P0 EXIT ;  /* 0x000000000000894d */ /* 0x000fea0003800000 */
[----:B------:R-:W-:Y:S01]  /*00e0*/  IMAD.WIDE R2, R3, 0x4, R4 ;  /* 0x0000000403027825 */ /* 0x000fe200078e0204 */
[----:B------:R-:W-:Y:S01]  /*00f0*/  MOV R9, 0xffffffff ;  /* 0xffffffff00097802 */ /* 0x000fe20000000f00 */
[----:B------:R-:W0:Y:S04]  /*0100*/  LDC.64 R4, c[0x0][0x398] ;  /* 0x0000e600ff047b82 */ /* 0x000e280000000a00 */
[----:B------:R-:W2:Y:S01]  /*0110*/  ATOMG.E.ADD.STRONG.GPU PT, R2, desc[UR6][R2.64], R9 ;  /* 0x80000009020279a8 */ /* 0x000ea200081ef106 */
[----:B------:R-:W-:Y:S01]  /*0120*/  BSSY.RECONVERGENT B0, `(.L_x_0) ;  /* 0x000000c000007945 */ /* 0x000fe20003800200 */
[----:B0-----:R-:W-:Y:S01]  /*0130*/  IMAD.WIDE.U32 R4, R7, 0x4, R4 ;  /* 0x0000000407047825 */ /* 0x001fe200078e0004 */
[----:B--2---:R-:W-:-:S13]  /*0140*/  ISETP.NE.AND P0, PT, R2, 0x1, PT ;  /* 0x000000010200780c */ /* 0x004fda0003f05270 */
[----:B------:R-:W-:Y:S05]  /*0150*/  @P0 BRA `(.L_x_1) ;  /* 0x0000000000200947 */ /* 0x000fea0003800000 */
[----:B------:R-:W0:Y:S01]  /*0160*/  S2R R0, SR_LANEID ;  /* 0x0000000000007919 */ /* 0x000e220000000000 */
[----:B------:R-:W1:Y:S01]  /*0170*/  LDC.64 R2, c[0x0][0x390] ;  /* 0x0000e400ff027b82 */ /* 0x000e620000000a00 */
[----:B------:R-:W-:Y:S02]  /*0180*/  VOTEU.ANY UR4, UPT, PT ;  /* 0x0000000000047886 */ /* 0x000fe400038e0100 */
[----:B------:R-:W-:Y:S02]  /*0190*/  UFLO.U32 UR5, UR4 ;  /* 0x00000004000572bd */ /* 0x000fe400080e0000 */
[----:B------:R-:W-:-:S06]  /*01a0*/  UPOPC UR4, UR4 ;  /* 0x00000004000472bf */ /* 0x000fcc0008000000 */
[----:B------:R-:W-:Y:S02]  /*01b0*/  IADD3 R7, PT, PT, RZ, -UR4, RZ ;  /* 0x80000004ff077c10 */ /* 0x000fe4000fffe0ff */
[----:B0-----:R-:W-:-:S13]  /*01c0*/  ISETP.EQ.U32.AND P0, PT, R0, UR5, PT ;  /* 0x0000000500007c0c */ /* 0x001fda000bf02070 */
[----:B-1----:R0:W-:Y:S02]  /*01d0*/  @P0 REDG.E.ADD.STRONG.GPU desc[UR6][R2.64], R7 ;  /* 0x000000070200098e */ /* 0x0021e4000c12e106 */
.L_x_1:
[----:B------:R-:W-:Y:S05]  /*01e0*/  BSYNC.RECONVERGENT B0 ;  /* 0x0000000000007941 */ /* 0x000fea0003800200 */
.L_x_0:
[----:B------:R-:W0:Y:S02]  /*01f0*/  LDG.E R0, desc[UR6][R4.64] ;  /* 0x0000000604007981 */ /* 0x000e24000c1e1900 */
[----:B0-----:R-:W-:-:S05]  /*0200*/  IADD3 R3, PT, PT, R0, 0x1, RZ ;  /* 0x0000000100037810 */ /* 0x001fca0007ffe0ff */
[----:B------:R-:W-:Y:S01]  /*0210*/  STG.E desc[UR6][R4.64], R3 ;  /* 0x0000000304007986 */ /* 0x000fe2000c101906 */
[----:B------:R-:W-:Y:S05]  /*0220*/  EXIT ;  /* 0x000000000000794d */ /* 0x000fea0003800000 */
.L_x_2:
[----:B------:R-:W-:-:S00]  /*0230*/  BRA `(.L_x_2) ;  /* 0xfffffffc00fc7947 */ /* 0x000fc0000383ffff */
[----:B------:R-:W-:-:S00]  /*0240*/  NOP ;  /* 0x0000000000007918 */ /* 0x000fc00000000000 */
        /* <DEDUP_REMOVED lines=11> */
.L_x_16:


//--------------------- .text._Z11findNearestPiS_S_S_iiiiS_S_ --------------------------
	.section	.text._Z11findNearestPiS_S_S_iiiiS_S_,"ax",@progbits
	.align	128
        .global         _Z11findNearestPiS_S_S_iiiiS_S_
        .type           _Z11findNearestPiS_S_S_iiiiS_S_,@function
        .size           _Z11findNearestPiS_S_S_iiiiS_S_,(.L_x_17 - _Z11findNearestPiS_S_S_iiiiS_S_)
        .other          _Z11findNearestPiS_S_S_iiiiS_S_,@"STO_CUDA_ENTRY STV_DEFAULT"
_Z11findNearestPiS_S_S_iiiiS_S_:
.text._Z11findNearestPiS_S_S_iiiiS_S_:
[----:B------:R-:W-:Y:S01]  /*0000*/  LDC R1, c[0x0][0x37c] ;  /* 0x0000df00ff017b82 */ /* 0x000fe20000000800 */
[----:B------:R-:W0:Y:S01]  /*0010*/  S2R R0, SR_TID.X ;  /* 0x0000000000007919 */ /* 0x000e220000002100 */
[----:B------:R-:W1:Y:S01]  /*0020*/  LDCU.64 UR6, c[0x0][0x358] ;  /* 0x00006b00ff0677ac */ /* 0x000e620008000a00 */
[----:B------:R-:W-:Y:S01]  /*0030*/  BSSY.RECONVERGENT B0, `(.L_x_3) ;  /* 0x0000045000007945 */ /* 0x000fe20003800200 */
[----:B------:R-:W2:Y:S01]  /*0040*/  S2R R3, SR_CTAID.X ;  /* 0x0000000000037919 */ /* 0x000ea20000002500 */
[----:B0-----:R-:W-:-:S13]  /*0050*/  ISETP.NE.AND P0, PT, R0, RZ, PT ;  /* 0x000000ff0000720c */ /* 0x001fda0003f05270 */
[----:B------:R-:W0:Y:S01]  /*0060*/  @!P0 S2R R5, SR_CgaCtaId ;  /* 0x0000000000058919 */ /* 0x000e220000008800 */
[----:B------:R-:W-:Y:S01]  /*0070*/  @!P0 MOV R2, 0x400 ;  /* 0x0000040000028802 */ /* 0x000fe20000000f00 */
[----:B------:R-:W-:-:S03]  /*0080*/  @!P0 IMAD.MOV.U32 R7, RZ, RZ, 0x7fffffff ;  /* 0x7fffffffff078424 */ /* 0x000fc600078e00ff */
[----:B0-----:R-:W-:-:S05]  /*0090*/  @!P0 LEA R2, R5, R2, 0x18 ;  /* 0x0000000205028211 */ /* 0x001fca00078ec0ff */
[----:B------:R0:W-:Y:S01]  /*00a0*/  @!P0 STS [R2], R7 ;  /* 0x0000000702008388 */ /* 0x0001e20000000800 */
[----:B------:R-:W-:Y:S06]  /*00b0*/  BAR.SYNC.DEFER_BLOCKING 0x0 ;  /* 0x0000000000007b1d */ /* 0x000fec0000010000 */
[----:B-12---:R-:W-:Y:S05]  /*00c0*/  @P0 BRA `(.L_x_4) ;  /* 0x0000000000ec0947 */ /* 0x006fea0003800000 */
[----:B------:R-:W1:Y:S02]  /*00d0*/  LDC.64 R4, c[0x0][0x390] ;  /* 0x0000e400ff047b82 */ /* 0x000e640000000a00 */
[----:B-1----:R-:W-:-:S06]  /*00e0*/  IMAD.WIDE.U32 R4, R3, 0x4, R4 ;  /* 0x0000000403047825 */ /* 0x002fcc00078e0004 */
[----:B------:R-:W2:Y:S02]  /*00f0*/  LDG.E R4, desc[UR6][R4.64] ;  /* 0x0000000604047981 */ /* 0x000ea4000c1e1900 */
[----:B--2---:R-:W-:-:S13]  /*0100*/  ISETP.GE.AND P0, PT, R4, 0x1, PT ;  /* 0x000000010400780c */ /* 0x004fda0003f06270 */
[----:B------:R-:W-:Y:S05]  /*0110*/  @!P0 BRA `(.L_x_4) ;  /* 0x0000000000d88947 */ /* 0x000fea0003800000 */
[----:B------:R-:W1:Y:S08]  /*0120*/  LDC.64 R4, c[0x0][0x3a0] ;  /* 0x0000e800ff047b82 */ /* 0x000e700000000a00 */
[----:B------:R-:W2:Y:S01]  /*0130*/  LDC.64 R10, c[0x0][0x388] ;  /* 0x0000e200ff0a7b82 */ /* 0x000ea20000000a00 */
[----:B-1----:R-:W-:Y:S01]  /*0140*/  IABS R13, R5 ;  /* 0x00000005000d7213 */ /* 0x002fe20000000000 */
[----:B------:R-:W-:-:S03]  /*0150*/  IMAD.IADD R4, R3, 0x1, R4 ;  /* 0x0000000103047824 */ /* 0x000fc600078e0204 */
[----:B0-----:R-:W0:Y:S02]  /*0160*/  I2F.RP R2, R13 ;  /* 0x0000000d00027306 */ /* 0x001e240000209400 */
[----:B------:R-:W-:-:S06]  /*0170*/  ISETP.GE.AND P2, PT, R4, RZ, PT ;  /* 0x000000ff0400720c */ /* 0x000fcc0003f46270 */
[----:B0-----:R-:W0:Y:S02]  /*0180*/  MUFU.RCP R2, R2 ;  /* 0x0000000200027308 */ /* 0x001e240000001000 */
[----:B0-----:R-:W-:-:S06]  /*0190*/  VIADD R6, R2, 0xffffffe ;  /* 0x0ffffffe02067836 */ /* 0x001fcc0000000000 */
[----:B------:R0:W1:Y:S02]  /*01a0*/  F2I.FTZ.U32.TRUNC.NTZ R7, R6 ;  /* 0x0000000600077305 */ /* 0x000064000021f000 */
[----:B0-----:R-:W-:Y:S02]  /*01b0*/  IMAD.MOV.U32 R6, RZ, RZ, RZ ;  /* 0x000000ffff067224 */ /* 0x001fe400078e00ff */
[----:B-1----:R-:W-:-:S04]  /*01c0*/  IMAD.MOV R8, RZ, RZ, -R7 ;  /* 0x000000ffff087224 */ /* 0x002fc800078e0a07 */
[----:B------:R-:W-:Y:S01]  /*01d0*/  IMAD R9, R8, R13, RZ ;  /* 0x0000000d08097224 */ /* 0x000fe200078e02ff */
[----:B------:R-:W-:-:S03]  /*01e0*/  IABS R8, R4 ;  /* 0x0000000400087213 */ /* 0x000fc60000000000 */
[----:B------:R-:W-:-:S06]  /*01f0*/  IMAD.HI.U32 R7, R7, R9, R6 ;  /* 0x0000000907077227 */ /* 0x000fcc00078e0006 */
[----:B------:R-:W-:-:S05]  /*0200*/  IMAD.HI.U32 R7, R7, R8, RZ ;  /* 0x0000000807077227 */ /* 0x000fca00078e00ff */
[----:B------:R-:W-:-:S05]  /*0210*/  IADD3 R7, PT, PT, -R7, RZ, RZ ;  /* 0x000000ff07077210 */ /* 0x000fca0007ffe1ff */
[----:B------:R-:W-:Y:S02]  /*0220*/  IMAD R2, R13, R7, R8 ;  /* 0x000000070d027224 */ /* 0x000fe400078e0208 */
[----:B------:R-:W0:Y:S01]  /*0230*/  LDC.64 R8, c[0x0][0x380] ;  /* 0x0000e000ff087b82 */ /* 0x000e220000000a00 */
[----:B--2---:R-:W-:Y:S02]  /*0240*/  IMAD.WIDE.U32 R6, R3, 0x4, R10 ;  /* 0x0000000403067825 */ /* 0x004fe400078e000a */
[----:B------:R-:W-:-:S13]  /*0250*/  ISETP.GT.U32.AND P0, PT, R13, R2, PT ;  /* 0x000000020d00720c */ /* 0x000fda0003f04070 */
[----:B------:R-:W-:Y:S01]  /*0260*/  @!P0 IMAD.IADD R2, R2, 0x1, -R13 ;  /* 0x0000000102028824 */ /* 0x000fe200078e0a0d */
[----:B------:R-:W-:-:S04]  /*0270*/  ISETP.NE.AND P0, PT, R5, RZ, PT ;  /* 0x000000ff0500720c */ /* 0x000fc80003f05270 */
[----:B------:R-:W-:-:S13]  /*0280*/  ISETP.GT.U32.AND P1, PT, R13, R2, PT ;  /* 0x000000020d00720c */ /* 0x000fda0003f24070 */
[----:B------:R-:W-:Y:S02]  /*0290*/  @!P1 IMAD.IADD R2, R2, 0x1, -R13 ;  /* 0x0000000102029824 */ /* 0x000fe400078e0a0d */
[----:B------:R-:W2:Y:S02]  /*02a0*/  LDG.E R13, desc[UR6][R6.64] ;  /* 0x00000006060d7981 */ /* 0x000ea4000c1e1900 */
[----:B------:R-:W-:Y:S01]  /*02b0*/  @!P2 IMAD.MOV R2, RZ, RZ, -R2 ;  /* 0x000000ffff02a224 */ /* 0x000fe200078e0a02 */
[----:B------:R-:W-:Y:S01]  /*02c0*/  @!P0 LOP3.LUT R2, RZ, R5, RZ, 0x33, !PT ;  /* 0x00000005ff028212 */ /* 0x000fe200078e33ff */
[----:B0-----:R-:W-:-:S04]  /*02d0*/  IMAD.WIDE.U32 R4, R3, 0x4, R8 ;  /* 0x0000000403047825 */ /* 0x001fc800078e0008 */
[C---:B------:R-:W-:Y:S01]  /*02e0*/  IMAD.WIDE R10, R2.reuse, 0x4, R10 ;  /* 0x00000004020a7825 */ /* 0x040fe200078e020a */
[----:B------:R-:W3:Y:S03]  /*02f0*/  LDG.E R12, desc[UR6][R4.64] ;  /* 0x00000006040c7981 */ /* 0x000ee6000c1e1900 */
[----:B------:R-:W-:Y:S01]  /*0300*/  IMAD.WIDE R8, R2, 0x4, R8 ;  /* 0x0000000402087825 */ /* 0x000fe200078e0208 */
[----:B------:R-:W2:Y:S04]  /*0310*/  LDG.E R17, desc[UR6][R10.64] ;  /* 0x000000060a117981 */ /* 0x000ea8000c1e1900 */
[----:B------:R-:W3:Y:S01]  /*0320*/  LDG.E R16, desc[UR6][R8.64] ;  /* 0x0000000608107981 */ /* 0x000ee2000c1e1900 */
[----:B------:R-:W0:Y:S01]  /*0330*/  S2UR UR5, SR_CgaCtaId ;  /* 0x00000000000579c3 */ /* 0x000e220000008800 */
[----:B------:R-:W-:-:S02]  /*0340*/  UMOV UR4, 0x400 ;  /* 0x0000040000047882 */ /* 0x000fc40000000000 */
[----:B0-----:R-:W-:-:S09]  /*0350*/  ULEA UR4, UR5, UR4, 0x18 ;  /* 0x0000000405047291 */ /* 0x001fd2000f8ec0ff */
[----:B------:R1:W-:Y:S01]  /*0360*/  STS [UR4+0x4], R2 ;  /* 0x00000402ff007988 */ /* 0x0003e20008000804 */
[----:B--2---:R-:W-:-:S04]  /*0370*/  ISETP.GE.AND P0, PT, R17, R13, PT ;  /* 0x0000000d1100720c */ /* 0x004fc80003f06270 */
[----:B---3--:R-:W-:Y:S01]  /*0380*/  ISETP.LT.OR P1, PT, R16, R12, !P0 ;  /* 0x0000000c1000720c */ /* 0x008fe20004721670 */
[----:B------:R1:W-:Y:S04]  /*0390*/  STS.64 [UR4+0x8], R12 ;  /* 0x0000080cff007988 */ /* 0x0003e80008000a04 */
[----:B------:R1:W-:Y:S08]  /*03a0*/  STS.64 [UR4+0x10], R16 ;  /* 0x00001010ff007988 */ /* 0x0003f00008000a04 */
[----:B------:R-:W-:-:S05]  /*03b0*/  @!P1 IMAD.MOV.U32 R14, RZ, RZ, 0x1 ;  /* 0x00000001ff0e9424 */ /* 0x000fca00078e00ff */
[----:B------:R1:W-:Y:S01]  /*03c0*/  @!P1 STS [UR4+0x18], R14 ;  /* 0x0000180eff009988 */ /* 0x0003e20008000804 */
[----:B------:R-:W-:Y:S05]  /*03d0*/  @!P1 BRA `(.L_x_4) ;  /* 0x0000000000289947 */ /* 0x000fea0003800000 */
[----:B------:R-:W-:-:S13]  /*03e0*/  ISETP.GT.OR P0, PT, R16, R12, !P0 ;  /* 0x0000000c1000720c */ /* 0x000fda0004704670 */
[----:B-1----:R-:W-:-:S05]  /*03f0*/  @!P0 MOV R2, 0x2 ;  /* 0x0000000200028802 */ /* 0x002fca0000000f00 */
[----:B------:R2:W-:Y:S01]  /*0400*/  @!P0 STS [UR4+0x18], R2 ;  /* 0x00001802ff008988 */ /* 0x0005e20008000804 */
[----:B------:R-:W-:Y:S05]  /*0410*/  @!P0 BRA `(.L_x_4) ;  /* 0x0000000000188947 */ /* 0x000fea0003800000 */
[----:B------:R-:W-:-:S04]  /*0420*/  ISETP.GT.AND P0, PT, R17, R13, PT ;  /* 0x0000000d1100720c */ /* 0x000fc80003f04270 */
[----:B------:R-:W-:-:S13]  /*0430*/  ISETP.GT.OR P0, PT, R16, R12, P0 ;  /* 0x0000000c1000720c */ /* 0x000fda0000704670 */
[----:B--2---:R-:W-:Y:S02]  /*0440*/  @!P0 IMAD.MOV.U32 R2, RZ, RZ, 0x3 ;  /* 0x00000003ff028424 */ /* 0x004fe400078e00ff */
[----:B------:R-:W-:-:S03]  /*0450*/  @P0 IMAD.MOV.U32 R4, RZ, RZ, 0x4 ;  /* 0x00000004ff040424 */ /* 0x000fc600078e00ff */
[----:B------:R3:W-:Y:S04]  /*0460*/  @!P0 STS [UR4+0x18], R2 ;  /* 0x00001802ff008988 */ /* 0x0007e80008000804 */
[----:B------:R3:W-:Y:S02]  /*0470*/  @P0 STS [UR4+0x18], R4 ;  /* 0x00001804ff000988 */ /* 0x0007e40008000804 */
.L_x_4:
[----:B------:R-:W-:Y:S05]  /*0480*/  BSYNC.RECONVERGENT B0 ;  /* 0x0000000000007941 */ /* 0x000fea0003800200 */
.L_x_3:
[----:B------:R-:W4:Y:S02]  /*0490*/  LDC.64 R8, c[0x0][0x390] ;  /* 0x0000e400ff087b82 */ /* 0x000f240000000a00 */
[----:B----4-:R-:W-:-:S06]  /*04a0*/  IMAD.WIDE.U32 R10, R3, 0x4, R8 ;  /* 0x00000004030a7825 */ /* 0x010fcc00078e0008 */
[----:B------:R-:W-:Y:S06]  /*04b0*/  BAR.SYNC.DEFER_BLOCKING 0x0 ;  /* 0x0000000000007b1d */ /* 0x000fec0000010000 */
[----:B0123--:R-:W2:Y:S02]  /*04c0*/  LDG.E R2, desc[UR6][R10.64] ;  /* 0x000000060a027981 */ /* 0x00fea4000c1e1900 */
[----:B--2---:R-:W-:-:S13]  /*04d0*/  ISETP.GE.AND P0, PT, R2, 0x1, PT ;  /* 0x000000010200780c */ /* 0x004fda0003f06270 */
[----:B------:R-:W-:Y:S05]  /*04e0*/  @!P0 BRA `(.L_x_5) ;  /* 0x0000000400008947 */ /* 0x000fea0003800000 */
[----:B------:R-:W0:Y:S02]  /*04f0*/  LDC.64 R4, c[0x0][0x380] ;  /* 0x0000e000ff047b82 */ /* 0x000e240000000a00 */
[----:B0-----:R-:W-:-:S05]  /*0500*/  IMAD.WIDE.U32 R4, R0, 0x4, R4 ;  /* 0x0000000400047825 */ /* 0x001fca00078e0004 */
[----:B------:R-:W2:Y:S01]  /*0510*/  LDG.E R15, desc[UR6][R4.64] ;  /* 0x00000006040f7981 */ /* 0x000ea2000c1e1900 */
[----:B------:R-:W0:Y:S01]  /*0520*/  S2UR UR5, SR_CgaCtaId ;  /* 0x00000000000579c3 */ /* 0x000e220000008800 */
[----:B------:R-:W-:Y:S01]  /*0530*/  UMOV UR4, 0x400 ;  /* 0x0000040000047882 */ /* 0x000fe20000000000 */
[----:B------:R-:W-:Y:S04]  /*0540*/  BSSY.RECONVERGENT B0, `(.L_x_6) ;  /* 0x000001a000007945 */ /* 0x000fe80003800200 */
[----:B------:R-:W-:Y:S01]  /*0550*/  BSSY.RELIABLE B1, `(.L_x_7) ;  /* 0x0000010000017945 */ /* 0x000fe20003800100 */
[----:B0-----:R-:W-:-:S09]  /*0560*/  ULEA UR5, UR5, UR4, 0x18 ;  /* 0x0000000405057291 */ /* 0x001fd2000f8ec0ff */
[----:B------:R-:W2:Y:S02]  /*0570*/  LDS.64 R12, [UR5+0x8] ;  /* 0x00000805ff0c7984 */ /* 0x000ea40008000a00 */
[----:B--2---:R-:W-:-:S13]  /*0580*/  ISETP.GE.AND P0, PT, R15, R12, PT ;  /* 0x0000000c0f00720c */ /* 0x004fda0003f06270 */
[----:B------:R-:W-:Y:S05]  /*0590*/  @!P0 BRA `(.L_x_8) ;  /* 0x00000000001c8947 */ /* 0x000fea0003800000 */
[----:B------:R-:W0:Y:S02]  /*05a0*/  LDC.64 R4, c[0x0][0x388] ;  /* 0x0000e200ff047b82 */ /* 0x000e240000000a00 */
[----:B0-----:R-:W-:-:S06]  /*05b0*/  IMAD.WIDE.U32 R4, R0, 0x4, R4 ;  /* 0x0000000400047825 */ /* 0x001fcc00078e0004 */
[----:B------:R-:W2:Y:S01]  /*05c0*/  LDG.E R4, desc[UR6][R4.64] ;  /* 0x0000000604047981 */ /* 0x000ea2000c1e1900 */
[----:B------:R-:W-:Y:S01]  /*05d0*/  IMAD.MOV.U32 R19, RZ, RZ, 0x1 ;  /* 0x00000001ff137424 */ /* 0x000fe200078e00ff */
[----:B--2---:R-:W-:-:S13]  /*05e0*/  ISETP.GE.AND P0, PT, R4, R13, PT ;  /* 0x0000000d0400720c */ /* 0x004fda0003f06270 */
[----:B------:R-:W-:Y:S05]  /*05f0*/  @P0 BREAK.RELIABLE B1 ;  /* 0x0000000000010942 */ /* 0x000fea0003800100 */
[----:B------:R-:W-:Y:S05]  /*0600*/  @P0 BRA `(.L_x_9) ;  /* 0x0000000000340947 */ /* 0x000fea0003800000 */
.L_x_8:
[----:B------:R-:W-:Y:S01]  /*0610*/  ISETP.GT.AND P0, PT, R15, R12, PT ;  /* 0x0000000c0f00720c */ /* 0x000fe20003f04270 */
[----:B------:R-:W-:-:S12]  /*0620*/  IMAD.MOV.U32 R19, RZ, RZ, 0x4 ;  /* 0x00000004ff137424 */ /* 0x000fd800078e00ff */
[----:B------:R-:W-:Y:S05]  /*0630*/  @P0 BREAK.RELIABLE B1 ;  /* 0x0000000000010942 */ /* 0x000fea0003800100 */
[----:B------:R-:W-:Y:S05]  /*0640*/  @P0 BRA `(.L_x_9) ;  /* 0x0000000000240947 */ /* 0x000fea0003800000 */
[----:B------:R-:W-:Y:S05]  /*0650*/  BSYNC.RELIABLE B1 ;  /* 0x0000000000017941 */ /* 0x000fea0003800100 */
.L_x_7:
[----:B------:R-:W0:Y:S02]  /*0660*/  LDC.64 R4, c[0x0][0x388] ;  /* 0x0000e200ff047b82 */ /* 0x000e240000000a00 */
[----:B0-----:R-:W-:-:S06]  /*0670*/  IMAD.WIDE.U32 R4, R0, 0x4, R4 ;  /* 0x0000000400047825 */ /* 0x001fcc00078e0004 */
[----:B------:R-:W2:Y:S01]  /*0680*/  LDG.E R4, desc[UR6][R4.64] ;  /* 0x0000000604047981 */ /* 0x000ea2000c1e1900 */
[----:B------:R-:W-:Y:S01]  /*0690*/  HFMA2 R19, -RZ, RZ, 0, 2.384185791015625e-07 ;  /* 0x00000004ff137431 */ /* 0x000fe200000001ff */
[CC--:B--2---:R-:W-:Y:S02]  /*06a0*/  ISETP.GE.AND P1, PT, R4.reuse, R13.reuse, PT ;  /* 0x0000000d0400720c */ /* 0x0c4fe40003f26270 */
[----:B------:R-:W-:-:S04]  /*06b0*/  ISETP.GE.AND P0, PT, R4, R13, PT ;  /* 0x0000000d0400720c */ /* 0x000fc80003f06270 */
[----:B------:R-:W-:-:S07]  /*06c0*/  SEL R19, R19, 0x2, !P0 ;  /* 0x0000000213137807 */ /* 0x000fce0004000000 */
[----:B------:R-:W-:-:S07]  /*06d0*/  @!P1 IMAD.MOV.U32 R19, RZ, RZ, 0x3 ;  /* 0x00000003ff139424 */ /* 0x000fce00078e00ff */
.L_x_9:
[----:B------:R-:W-:Y:S05]  /*06e0*/  BSYNC.RECONVERGENT B0 ;  /* 0x0000000000007941 */ /* 0x000fea0003800200 */
.L_x_6:
[----:B------:R-:W-:Y:S05]  /*06f0*/  WARPSYNC.ALL ;  /* 0x0000000000007948 */ /* 0x000fea0003800000 */
[----:B------:R-:W-:Y:S01]  /*0700*/  ISETP.NE.AND P0, PT, R0, R3, PT ;  /* 0x000000030000720c */ /* 0x000fe20003f05270 */
[----:B------:R-:W-:-:S12]  /*0710*/  BSSY.RECONVERGENT B0, `(.L_x_5) ;  /* 0x000001d000007945 */ /* 0x000fd80003800200 */
[----:B------:R-:W-:Y:S05]  /*0720*/  @!P0 BRA `(.L_x_10) ;  /* 0x00000000006c8947 */ /* 0x000fea0003800000 */
[----:B------:R-:W-:Y:S01]  /*0730*/  IMAD.WIDE.U32 R16, R0, 0x4, R8 ;  /* 0x0000000400107825 */ /* 0x000fe200078e0008 */
[----:B------:R-:W0:Y:S05]  /*0740*/  LDS.128 R4, [UR5+0x10] ;  /* 0x00001005ff047984 */ /* 0x000e2a0008000c00 */
[----:B------:R-:W2:Y:S01]  /*0750*/  LDG.E R16, desc[UR6][R16.64] ;  /* 0x0000000610107981 */ /* 0x000ea2000c1e1900 */
[----:B0-----:R-:W-:-:S04]  /*0760*/  ISETP.NE.AND P0, PT, R6, R19, PT ;  /* 0x000000130600720c */ /* 0x001fc80003f05270 */
[----:B--2---:R-:W-:-:S13]  /*0770*/  ISETP.LT.OR P0, PT, R16, 0x1, P0 ;  /* 0x000000011000780c */ /* 0x004fda0000701670 */
[----:B------:R-:W-:Y:S05]  /*0780*/  @P0 BRA `(.L_x_10) ;  /* 0x0000000000540947 */ /* 0x000fea0003800000 */
[----:B------:R-:W0:Y:S02]  /*0790*/  LDC.64 R6, c[0x0][0x388] ;  /* 0x0000e200ff067b82 */ /* 0x000e240000000a00 */
[----:B0-----:R-:W-:-:S06]  /*07a0*/  IMAD.WIDE.U32 R6, R0, 0x4, R6 ;  /* 0x0000000400067825 */ /* 0x001fcc00078e0006 */
[----:B------:R-:W2:Y:S01]  /*07b0*/  LDG.E R6, desc[UR6][R6.64] ;  /* 0x0000000606067981 */ /* 0x000ea2000c1e1900 */
[----:B------:R-:W-:Y:S02]  /*07c0*/  IMAD.IADD R2, R5, 0x1, -R13 ;  /* 0x0000000105027824 */ /* 0x000fe400078e0a0d */
[--C-:B------:R-:W-:Y:S02]  /*07d0*/  IMAD.IADD R15, R15, 0x1, -R12.reuse ;  /* 0x000000010f0f7824 */ /* 0x100fe400078e0a0c */
[----:B------:R-:W-:Y:S02]  /*07e0*/  IMAD.IADD R4, R4, 0x1, -R12 ;  /* 0x0000000104047824 */ /* 0x000fe400078e0a0c */
[----:B------:R-:W-:Y:S01]  /*07f0*/  IMAD R2, R15, R2, RZ ;  /* 0x000000020f027224 */ /* 0x000fe200078e02ff */
[----:B--2---:R-:W-:-:S05]  /*0800*/  IADD3 R13, PT, PT, R6, -R13, RZ ;  /* 0x8000000d060d7210 */ /* 0x004fca0007ffe0ff */
[----:B------:R-:W-:-:S05]  /*0810*/  IMAD R5, R13, R4, RZ ;  /* 0x000000040d057224 */ /* 0x000fca00078e02ff */
[----:B------:R-:W-:-:S13]  /*0820*/  ISETP.NE.AND P0, PT, R2, R5, PT ;  /* 0x000000050200720c */ /* 0x000fda0003f05270 */
[----:B------:R-:W-:Y:S05]  /*0830*/  @P0 BRA `(.L_x_10) ;  /* 0x0000000000280947 */ /* 0x000fea0003800000 */
[----:B------:R-:W0:Y:S01]  /*0840*/  S2R R4, SR_LANEID ;  /* 0x0000000000047919 */ /* 0x000e220000000000 */
[----:B------:R-:W-:Y:S01]  /*0850*/  IABS R2, R13 ;  /* 0x0000000d00027213 */ /* 0x000fe20000000000 */
[----:B------:R-:W-:Y:S01]  /*0860*/  VOTEU.ANY UR4, UPT, PT ;  /* 0x0000000000047886 */ /* 0x000fe200038e0100 */
[----:B------:R-:W-:Y:S01]  /*0870*/  IABS R5, R15 ;  /* 0x0000000f00057213 */ /* 0x000fe20000000000 */
[----:B------:R-:W-:-:S04]  /*0880*/  UFLO.U32 UR4, UR4 ;  /* 0x00000004000472bd */ /* 0x000fc800080e0000 */
[----:B------:R-:W-:-:S05]  /*0890*/  IMAD.IADD R2, R2, 0x1, R5 ;  /* 0x0000000102027824 */ /* 0x000fca00078e0205 */
[----:B------:R-:W-:-:S13]  /*08a0*/  CREDUX.MIN.S32 UR8, R2 ;  /* 0x00000000020872cc */ /* 0x000fda0000008200 */
[----:B------:R-:W-:Y:S01]  /*08b0*/  IMAD.U32 R2, RZ, RZ, UR8 ;  /* 0x00000008ff027e24 */ /* 0x000fe2000f8e00ff */
[----:B0-----:R-:W-:-:S13]  /*08c0*/  ISETP.EQ.U32.AND P0, PT, R4, UR4, PT ;  /* 0x0000000404007c0c */ /* 0x001fda000bf02070 */
[----:B------:R0:W-:Y:S02]  /*08d0*/  @P0 ATOMS.MIN.S32 RZ, [UR5], R2 ;  /* 0x00000002ffff098c */ /* 0x0001e40008800205 */
.L_x_10:
[----:B------:R-:W-:Y:S05]  /*08e0*/  BSYNC.RECONVERGENT B0 ;  /* 0x0000000000007941 */ /* 0x000fea0003800200 */
.L_x_5:
[----:B------:R-:W-:Y:S06]  /*08f0*/  BAR.SYNC.DEFER_BLOCKING 0x0 ;  /* 0x0000000000007b1d */ /* 0x000fec0000010000 */
[----:B------:R-:W2:Y:S02]  /*0900*/  LDG.E R10, desc[UR6][R10.64] ;  /* 0x000000060a0a7981 */ /* 0x000ea4000c1e1900 */
[----:B--2---:R-:W-:-:S13]  /*0910*/  ISETP.GE.AND P0, PT, R10, 0x1, PT ;  /* 0x000000010a00780c */ /* 0x004fda0003f06270 */
[----:B------:R-:W-:Y:S05]  /*0920*/  @!P0 EXIT ;  /* 0x000000000000894d */ /* 0x000fea0003800000 */
[----:B------:R-:W1:Y:S08]  /*0930*/  LDC.64 R4, c[0x0][0x380] ;  /* 0x0000e000ff047b82 */ /* 0x000e700000000a00 */
[----:B------:R-:W2:Y:S01]  /*0940*/  S2UR UR5, SR_CgaCtaId ;  /* 0x00000000000579c3 */ /* 0x000ea20000008800 */
[----:B------:R-:W-:-:S07]  /*0950*/  UMOV UR4, 0x400 ;  /* 0x0000040000047882 */ /* 0x000fce0000000000 */
[----:B------:R-:W3:Y:S01]  /*0960*/  LDC.64 R12, c[0x0][0x388] ;  /* 0x0000e200ff0c7b82 */ /* 0x000ee20000000a00 */
[----:B-1----:R-:W-:-:S05]  /*0970*/  IMAD.WIDE.U32 R10, R0, 0x4, R4 ;  /* 0x00000004000a7825 */ /* 0x002fca00078e0004 */
[----:B------:R-:W4:Y:S01]  /*0980*/  LDG.E R17, desc[UR6][R10.64] ;  /* 0x000000060a117981 */ /* 0x000f22000c1e1900 */
[----:B------:R-:W-:Y:S04]  /*0990*/  BSSY.RECONVERGENT B0, `(.L_x_11) ;  /* 0x0000017000007945 */ /* 0x000fe80003800200 */
[----:B------:R-:W-:Y:S01]  /*09a0*/  BSSY.RELIABLE B1, `(.L_x_12) ;  /* 0x000000f000017945 */ /* 0x000fe20003800100 */
[----:B--2---:R-:W-:Y:S01]  /*09b0*/  ULEA UR4, UR5, UR4, 0x18 ;  /* 0x0000000405047291 */ /* 0x004fe2000f8ec0ff */
[----:B---3--:R-:W-:-:S08]  /*09c0*/  IMAD.WIDE.U32 R12, R0, 0x4, R12 ;  /* 0x00000004000c7825 */ /* 0x008fd000078e000c */
[----:B------:R-:W4:Y:S02]  /*09d0*/  LDS.128 R4, [UR4] ;  /* 0x00000004ff047984 */ /* 0x000f240008000c00 */
[----:B----4-:R-:W-:-:S13]  /*09e0*/  ISETP.GE.AND P0, PT, R17, R6, PT ;  /* 0x000000061100720c */ /* 0x010fda0003f06270 */
[----:B------:R-:W-:Y:S05]  /*09f0*/  @!P0 BRA `(.L_x_13) ;  /* 0x0000000000148947 */ /* 0x000fea0003800000 */
[----:B0-----:R-:W2:Y:S01]  /*0a00*/  LDG.E R2, desc[UR6][R12.64] ;  /* 0x000000060c027981 */ /* 0x001ea2000c1e1900 */
[----:B------:R-:W-:Y:S01]  /*0a10*/  IMAD.MOV.U32 R5, RZ, RZ, 0x1 ;  /* 0x00000001ff057424 */ /* 0x000fe200078e00ff */
[----:B--2---:R-:W-:-:S13]  /*0a20*/  ISETP.GE.AND P0, PT, R2, R7, PT ;  /* 0x000000070200720c */ /* 0x004fda0003f06270 */
[----:B------:R-:W-:Y:S05]  /*0a30*/  @P0 BREAK.RELIABLE B1 ;  /* 0x0000000000010942 */ /* 0x000fea0003800100 */
[----:B------:R-:W-:Y:S05]  /*0a40*/  @P0 BRA `(.L_x_14) ;  /* 0x00000000002c0947 */ /* 0x000fea0003800000 */
.L_x_13:
[----:B------:R-:W-:Y:S01]  /*0a50*/  ISETP.GT.AND P0, PT, R17, R6, PT ;  /* 0x000000061100720c */ /* 0x000fe20003f04270 */
[----:B------:R-:W-:-:S12]  /*0a60*/  IMAD.MOV.U32 R5, RZ, RZ, 0x4 ;  /* 0x00000004ff057424 */ /* 0x000fd800078e00ff */
[----:B------:R-:W-:Y:S05]  /*0a70*/  @P0 BREAK.RELIABLE B1 ;  /* 0x0000000000010942 */ /* 0x000fea0003800100 */
[----:B------:R-:W-:Y:S05]  /*0a80*/  @P0 BRA `(.L_x_14) ;  /* 0x00000000001c0947 */ /* 0x000fea0003800000 */
[----:B------:R-:W-:Y:S05]  /*0a90*/  BSYNC.RELIABLE B1 ;  /* 0x0000000000017941 */ /* 0x000fea0003800100 */
.L_x_12:
[----:B0-----:R-:W2:Y:S01]  /*0aa0*/  LDG.E R2, desc[UR6][R12.64] ;  /* 0x000000060c027981 */ /* 0x001ea2000c1e1900 */
[----:B------:R-:W-:Y:S02]  /*0ab0*/  MOV R5, 0x4 ;  /* 0x0000000400057802 */ /* 0x000fe40000000f00 */
[CC--:B--2---:R-:W-:Y:S02]  /*0ac0*/  ISETP.GE.AND P1, PT, R2.reuse, R7.reuse, PT ;  /* 0x000000070200720c */ /* 0x0c4fe40003f26270 */
[----:B------:R-:W-:-:S04]  /*0ad0*/  ISETP.GE.AND P0, PT, R2, R7, PT ;  /* 0x000000070200720c */ /* 0x000fc80003f06270 */
[----:B------:R-:W-:-:S07]  /*0ae0*/  SEL R5, R5, 0x2, !P0 ;  /* 0x0000000205057807 */ /* 0x000fce0004000000 */
[----:B------:R-:W-:-:S07]  /*0af0*/  @!P1 IMAD.MOV.U32 R5, RZ, RZ, 0x3 ;  /* 0x00000003ff059424 */ /* 0x000fce00078e00ff */
.L_x_14:
[----:B------:R-:W-:Y:S05]  /*0b00*/  BSYNC.RECONVERGENT B0 ;  /* 0x0000000000007941 */ /* 0x000fea0003800200 */
.L_x_11:
[----:B------:R-:W-:Y:S05]  /*0b10*/  WARPSYNC.ALL ;  /* 0x0000000000007948 */ /* 0x000fea0003800000 */
[----:B------:R-:W-:-:S13]  /*0b20*/  ISETP.NE.AND P0, PT, R0, R3, PT ;  /* 0x000000030000720c */ /* 0x000fda0003f05270 */
[----:B------:R-:W-:Y:S05]  /*0b30*/  @!P0 EXIT ;  /* 0x000000000000894d */ /* 0x000fea0003800000 */
[----:B------:R-:W-:Y:S02]  /*0b40*/  IMAD.WIDE.U32 R14, R0, 0x4, R8 ;  /* 0x00000004000e7825 */ /* 0x000fe400078e0008 */
[----:B------:R-:W1:Y:S04]  /*0b50*/  LDS.128 R8, [UR4+0x10] ;  /* 0x00001004ff087984 */ /* 0x000e680008000c00 */
[----:B------:R-:W2:Y:S01]  /*0b60*/  LDG.E R14, desc[UR6][R14.64] ;  /* 0x000000060e0e7981 */ /* 0x000ea2000c1e1900 */
[----:B-1----:R-:W-:-:S04]  /*0b70*/  ISETP.NE.AND P0, PT, R10, R5, PT ;  /* 0x000000050a00720c */ /* 0x002fc80003f05270 */
[----:B--2---:R-:W-:-:S13]  /*0b80*/  ISETP.LT.OR P0, PT, R14, 0x1, P0 ;  /* 0x000000010e00780c */ /* 0x004fda0000701670 */
[----:B------:R-:W-:Y:S05]  /*0b90*/  @P0 EXIT ;  /* 0x000000000000094d */ /* 0x000fea0003800000 */
[----:B------:R-:W2:Y:S01]  /*0ba0*/  LDG.E R12, desc[UR6][R12.64] ;  /* 0x000000060c0c7981 */ /* 0x000ea2000c1e1900 */
[----:B0-----:R-:W-:Y:S01]  /*0bb0*/  IADD3 R2, PT, PT, -R7, R9, RZ ;  /* 0x0000000907027210 */ /* 0x001fe20007ffe1ff */
[--C-:B------:R-:W-:Y:S02]  /*0bc0*/  IMAD.IADD R17, R17, 0x1, -R6.reuse ;  /* 0x0000000111117824 */ /* 0x100fe400078e0a06 */
[----:B------:R-:W-:Y:S02]  /*0bd0*/  IMAD.IADD R8, R8, 0x1, -R6 ;  /* 0x0000000108087824 */ /* 0x000fe400078e0a06 */
[----:B------:R-:W-:Y:S02]  /*0be0*/  IMAD R2, R17, R2, RZ ;  /* 0x0000000211027224 */ /* 0x000fe400078e02ff */
[----:B--2---:R-:W-:-:S04]  /*0bf0*/  IMAD.IADD R7, R12, 0x1, -R7 ;  /* 0x000000010c077824 */ /* 0x004fc800078e0a07 */
[----:B------:R-:W-:-:S05]  /*0c00*/  IMAD R5, R7, R8, RZ ;  /* 0x0000000807057224 */ /* 0x000fca00078e02ff */
[----:B------:R-:W-:-:S13]  /*0c10*/  ISETP.NE.AND P0, PT, R2, R5, PT ;  /* 0x000000050200720c */ /* 0x000fda0003f05270 */
[----:B------:R-:W-:Y:S05]  /*0c20*/  @P0 EXIT ;  /* 0x000000000000094d */ /* 0x000fea0003800000 */
[----:B------:R-:W-:Y:S02]  /*0c30*/  IABS R5, R7 ;  /* 0x0000000700057213 */ /* 0x000fe40000000000 */
[----:B------:R-:W-:-:S05]  /*0c40*/  IABS R2, R17 ;  /* 0x0000001100027213 */ /* 0x000fca0000000000 */
[----:B------:R-:W-:-:S05]  /*0c50*/  IMAD.IADD R5, R5, 0x1, R2 ;  /* 0x0000000105057824 */ /* 0x000fca00078e0202 */
[----:B------:R-:W-:-:S13]  /*0c60*/  ISETP.NE.AND P0, PT, R4, R5, PT ;  /* 0x000000050400720c */ /* 0x000fda0003f05270 */
[----:B------:R-:W-:Y:S05]  /*0c70*/  @P0 EXIT ;  /* 0x000000000000094d */ /* 0x000fea0003800000 */
[----:B------:R-:W0:Y:S02]  /*0c80*/  LDC.64 R4, c[0x0][0x3b8] ;  /* 0x0000ee00ff047b82 */ /* 0x000e240000000a00 */
[----:B0-----:R-:W-:-:S05]  /*0c90*/  IMAD.WIDE.U32 R2, R3, 0x4, R4 ;  /* 0x0000000403027825 */ /* 0x001fca00078e0004 */
[----:B------:R-:W-:Y:S01]  /*0ca0*/  STG.E desc[UR6][R2.64], R0 ;  /* 0x0000000002007986 */ /* 0x000fe2000c101906 */
[----:B------:R-:W-:Y:S05]  /*0cb0*/  EXIT ;  /* 0x000000000000794d */ /* 0x000fea0003800000 */
.L_x_15:
        /* <DEDUP_REMOVED lines=12> */
.L_x_17:


//--------------------- .nv.shared.reserved.0     --------------------------
	.section	.nv.shared.reserved.0,"aw",@nobits
	.weak		__nv_reservedSMEM_offset_0_alias
	.size		__nv_reservedSMEM_offset_0_alias, 0, 64
	.other		__nv_reservedSMEM_offset_0_alias,@"STO_CUDA_RESERVED_SHARED STV_DEFAULT"
__nv_reservedSMEM_offset_0_alias:
	.zero		0
	.zero		64


//--------------------- .nv.shared._Z11findNearestPiS_S_S_iiiiS_S_ --------------------------
	.section	.nv.shared._Z11findNearestPiS_S_S_iiiiS_S_,"aw",@nobits
	.sectionflags	@""
	.align	4
.nv.shared._Z11findNearestPiS_S_S_iiiiS_S_:
	.zero		1052


//--------------------- .nv.constant0._Z14calculateScorePiS_S_S_ --------------------------
	.section	.nv.constant0._Z14calculateScorePiS_S_S_,"a",@progbits
	.sectionflags	@""
	.align	4
.nv.constant0._Z14calculateScorePiS_S_S_:
	.zero		928


//--------------------- .nv.constant0._Z11findNearestPiS_S_S_iiiiS_S_ --------------------------
	.section	.nv.constant0._Z11findNearestPiS_S_S_iiiiS_S_,"a",@progbits
	.sectionflags	@""
	.align	4
.nv.constant0._Z11findNearestPiS_S_S_iiiiS_S_:
	.zero		960


//--------------------- SYMBOLS --------------------------

	.type		.nv.reservedSmem.offset0,@object
	.size		.nv.reservedSmem.offset0,0x4
	.type		.nv.reservedSmem.cap,@object
	.size		.nv.reservedSmem.cap,0x4
